//
// Generated by NVIDIA NVVM Compiler
//
// Compiler Build ID: CL-36424714
// Cuda compilation tools, release 13.0, V13.0.88
// Based on NVVM 20.0.0
//

.version 9.0
.target sm_100
.address_size 64

	// .globl	_Z7computePii

.visible .entry _Z7computePii(
	.param .u64 .ptr .align 1 _Z7computePii_param_0,
	.param .u32 _Z7computePii_param_1
)
{
	.reg .b32 	%r<7>;
	.reg .b64 	%rd<5>;

	ld.param.u64 	%rd1, [_Z7computePii_param_0];
	ld.param.u32 	%r1, [_Z7computePii_param_1];
	cvta.to.global.u64 	%rd2, %rd1;
	mov.u32 	%r2, %tid.x;
	mov.u32 	%r3, %ctaid.x;
	mov.u32 	%r4, %ntid.x;
	mad.lo.s32 	%r5, %r3, %r4, %r2;
	mad.lo.s32 	%r6, %r1, %r2, %r3;
	mul.wide.s32 	%rd3, %r5, 4;
	add.s64 	%rd4, %rd2, %rd3;
	st.global.u32 	[%rd4], %r6;
	ret;

}


// ===== COMPILED SASS (sm_100) =====

	.target	sm_100

	.elftype	@"ET_EXEC"


//--------------------- .note.nv.tkinfo           --------------------------
	.section	.note.nv.tkinfo,"",@"SHT_NOTE"
	.sectionflags	@"SHF_NOTE_NV_TKINFO"
	.tkinfo
        /*0018*/ 	.word	0x00000002
        /*0030*/ 	.string	""
        /*0030*/ 	.string	"ptxas"
        /*0030*/ 	.string	"Cuda compilation tools, release 13.0, V13.0.88"
        /*0030*/ 	.string	"Build cuda_13.0.r13.0/compiler.36424714_0"
        /*0030*/ 	.string	"-arch sm_100 -m 64 "



//--------------------- .note.nv.cuinfo           --------------------------
	.section	.note.nv.cuinfo,"",@"SHT_NOTE"
	.sectionflags	@"SHF_NOTE_NV_CUINFO"
        /*0018*/ 	.short	0x0002
        /*001a*/ 	.short	0x0064
        /*001c*/ 	.short	0x0082
	.zero		2


//--------------------- .nv.info                  --------------------------
	.section	.nv.info,"",@"SHT_CUDA_INFO"
	.align	4


	//----- nvinfo : EIATTR_REGCOUNT
	.align		4
        /*0000*/ 	.byte	0x04, 0x2f
        /*0002*/ 	.short	(.L_1 - .L_0)
	.align		4
.L_0:
        /*0004*/ 	.word	index@(_Z7computePii)
        /*0008*/ 	.word	0x0000000a


	//----- nvinfo : EIATTR_FRAME_SIZE
	.align		4
.L_1:
        /*000c*/ 	.byte	0x04, 0x11
        /*000e*/ 	.short	(.L_3 - .L_2)
	.align		4
.L_2:
        /*0010*/ 	.word	index@(_Z7computePii)
        /*0014*/ 	.word	0x00000000


	//----- nvinfo : EIATTR_MIN_STACK_SIZE
	.align		4
.L_3:
        /*0018*/ 	.byte	0x04, 0x12
        /*001a*/ 	.short	(.L_5 - .L_4)
	.align		4
.L_4:
        /*001c*/ 	.word	index@(_Z7computePii)
        /*0020*/ 	.word	0x00000000
.L_5:


//--------------------- .nv.compat                --------------------------
	.section	.nv.compat,"",@"SHT_CUDA_COMPAT_INFO"
	.align	4
        /*0000*/ 	.byte	0x02, 0x09, 0x00, 0x00, 0x02, 0x02, 0x01, 0x00, 0x02, 0x05, 0x05, 0x00, 0x03, 0x07, 0x01, 0x01
        /*0010*/ 	.byte	0x02, 0x03, 0x00, 0x00, 0x02, 0x06, 0x01, 0x00, 0x04, 0x0b, 0x08, 0x00, 0x09, 0x00, 0x00, 0x00
        /*0020*/ 	.byte	0x00, 0x00, 0x00, 0x00


//--------------------- .nv.info._Z7computePii    --------------------------
	.section	.nv.info._Z7computePii,"",@"SHT_CUDA_INFO"
	.sectionflags	@""
	.align	4


	//----- nvinfo : EIATTR_CUDA_API_VERSION
	.align		4
        /*0000*/ 	.byte	0x04, 0x37
        /*0002*/ 	.short	(.L_7 - .L_6)
.L_6:
        /*0004*/ 	.word	0x00000082


	//----- nvinfo : EIATTR_KPARAM_INFO
	.align		4
.L_7:
        /*0008*/ 	.byte	0x04, 0x17
        /*000a*/ 	.short	(.L_9 - .L_8)
.L_8:
        /*000c*/ 	.word	0x00000000
        /*0010*/ 	.short	0x0001
        /*0012*/ 	.short	0x0008
        /*0014*/ 	.byte	0x00, 0xf0, 0x11, 0x00


	//----- nvinfo : EIATTR_KPARAM_INFO
	.align		4
.L_9:
        /*0018*/ 	.byte	0x04, 0x17
        /*001a*/ 	.short	(.L_11 - .L_10)
.L_10:
        /*001c*/ 	.word	0x00000000
        /*0020*/ 	.short	0x0000
        /*0022*/ 	.short	0x0000
        /*0024*/ 	.byte	0x00, 0xf5, 0x21, 0x00


	//----- nvinfo : EIATTR_SPARSE_MMA_MASK
	.align		4
.L_11:
        /*0028*/ 	.byte	0x03, 0x50
        /*002a*/ 	.short	0x0000


	//----- nvinfo : EIATTR_MAXREG_COUNT
	.align		4
        /*002c*/ 	.byte	0x03, 0x1b
        /*002e*/ 	.short	0x00ff


	//----- nvinfo : EIATTR_MERCURY_ISA_VERSION
	.align		4
        /*0030*/ 	.byte	0x03, 0x5f
        /*0032*/ 	.short	0x0101


	//----- nvinfo : EIATTR_VRC_CTA_INIT_COUNT
	.align		4
        /*0034*/ 	.byte	0x02, 0x4a
	.zero		1
	.zero		1


	//----- nvinfo : EIATTR_EXIT_INSTR_OFFSETS
	.align		4
        /*0038*/ 	.byte	0x04, 0x1c
        /*003a*/ 	.short	(.L_13 - .L_12)


	//   ....[0]....
.L_12:
        /*003c*/ 	.word	0x000000b0


	//----- nvinfo : EIATTR_CBANK_PARAM_SIZE
	.align		4
.L_13:
        /*0040*/ 	.byte	0x03, 0x19
        /*0042*/ 	.short	0x000c


	//----- nvinfo : EIATTR_PARAM_CBANK
	.align		4
        /*0044*/ 	.byte	0x04, 0x0a
        /*0046*/ 	.short	(.L_15 - .L_14)
	.align		4
.L_14:
        /*0048*/ 	.word	index@(.nv.constant0._Z7computePii)
        /*004c*/ 	.short	0x0380
        /*004e*/ 	.short	0x000c


	//----- nvinfo : EIATTR_SW_WAR
	.align		4
.L_15:
        /*0050*/ 	.byte	0x04, 0x36
        /*0052*/ 	.short	(.L_17 - .L_16)
.L_16:
        /*0054*/ 	.word	0x00000008
.L_17:


//--------------------- .nv.callgraph             --------------------------
	.section	.nv.callgraph,"",@"SHT_CUDA_CALLGRAPH"
	.align	4
	.sectionentsize	8
	.align		4
        /*0000*/ 	.word	0x00000000
	.align		4
        /*0004*/ 	.word	0xffffffff
	.align		4
        /*0008*/ 	.word	0x00000000
	.align		4
        /*000c*/ 	.word	0xfffffffe
	.align		4
        /*0010*/ 	.word	0x00000000
	.align		4
        /*0014*/ 	.word	0xfffffffd
	.align		4
        /*0018*/ 	.word	0x00000000
	.align		4
        /*001c*/ 	.word	0xfffffffc


//--------------------- .text._Z7computePii       --------------------------
	.section	.text._Z7computePii,"ax",@progbits
	.align	128
        .global         _Z7computePii
        .type           _Z7computePii,@function
        .size           _Z7computePii,(.L_x_1 - _Z7computePii)
        .other          _Z7computePii,@"STO_CUDA_ENTRY STV_DEFAULT"
_Z7computePii:
.text._Z7computePii:
[----:B------:R-:W-:Y:S01]  /*0000*/  LDC R1, c[0x0][0x37c] ;  /* 0x0000df00ff017b82 */ /* 0x000fe20000000800 */
[----:B------:R-:W0:Y:S07]  /*0010*/  S2R R7, SR_TID.X ;  /* 0x0000000000077919 */ /* 0x000e2e0000002100 */
[----:B------:R-:W0:Y:S01]  /*0020*/  S2UR UR6, SR_CTAID.X ;  /* 0x00000000000679c3 */ /* 0x000e220000002500 */
[----:B------:R-:W1:Y:S07]  /*0030*/  LDCU.64 UR4, c[0x0][0x358] ;  /* 0x00006b00ff0477ac */ /* 0x000e6e0008000a00 */
[----:B------:R-:W0:Y:S08]  /*0040*/  LDC R0, c[0x0][0x360] ;  /* 0x0000d800ff007b82 */ /* 0x000e300000000800 */
[----:B------:R-:W2:Y:S08]  /*0050*/  LDC R4, c[0x0][0x388] ;  /* 0x0000e200ff047b82 */ /* 0x000eb00000000800 */
[----:B------:R-:W3:Y:S01]  /*0060*/  LDC.64 R2, c[0x0][0x380] ;  /* 0x0000e000ff027b82 */ /* 0x000ee20000000a00 */
[----:B0-----:R-:W-:-:S02]  /*0070*/  IMAD R5, R0, UR6, R7 ;  /* 0x0000000600057c24 */ /* 0x001fc4000f8e0207 */
[----:B--2---:R-:W-:Y:S02]  /*0080*/  IMAD R7, R7, R4, UR6 ;  /* 0x0000000607077e24 */ /* 0x004fe4000f8e0204 */
[----:B---3--:R-:W-:-:S05]  /*0090*/  IMAD.WIDE R2, R5, 0x4, R2 ;  /* 0x0000000405027825 */ /* 0x008fca00078e0202 */
[----:B-1----:R-:W-:Y:S01]  /*00a0*/  STG.E desc[UR4][R2.64], R7 ;  /* 0x0000000702007986 */ /* 0x002fe2000c101904 */
[----:B------:R-:W-:Y:S05]  /*00b0*/  EXIT ;  /* 0x000000000000794d */ /* 0x000fea0003800000 */
.L_x_0:
[----:B------:R-:W-:-:S00]  /*00c0*/  BRA `(.L_x_0) ;  /* 0xfffffffc00fc7947 */ /* 0x000fc0000383ffff */
[----:B------:R-:W-:-:S00]  /*00d0*/  NOP ;  /* 0x0000000000007918 */ /* 0x000fc00000000000 */
        /* <DEDUP_REMOVED lines=10> */
.L_x_1:


//--------------------- .nv.shared.reserved.0     --------------------------
	.section	.nv.shared.reserved.0,"aw",@nobits
	.weak		__nv_reservedSMEM_offset_0_alias
	.size		__nv_reservedSMEM_offset_0_alias, 0, 64
	.other		__nv_reservedSMEM_offset_0_alias,@"STO_CUDA_RESERVED_SHARED STV_DEFAULT"
__nv_reservedSMEM_offset_0_alias:
	.zero		0
	.zero		64


//--------------------- .nv.constant0._Z7computePii --------------------------
	.section	.nv.constant0._Z7computePii,"a",@progbits
	.sectionflags	@""
	.align	4
.nv.constant0._Z7computePii:
	.zero		908


//--------------------- SYMBOLS --------------------------

	.type		.nv.reservedSmem.offset0,@object
	.size		.nv.reservedSmem.offset0,0x4
